	.headerflags	@"EF_CUDA_TEXMODE_UNIFIED EF_CUDA_64BIT_ADDRESS EF_CUDA_ACCELERATORS EF_CUDA_SM90 EF_CUDA_VIRTUAL_SM(EF_CUDA_SM90)"
	.elftype	@"ET_EXEC"


//--------------------- .nv.info                  --------------------------
	.section	.nv.info,"",@"SHT_CUDA_INFO"
	.align	4


	//----- nvinfo : EIATTR_REGCOUNT
	.align		4
        /*0000*/ 	.byte	0x04, 0x2f
        /*0002*/ 	.short	(.L_2 - .L_1)
	.align		4
.L_1:
        /*0004*/ 	.word	index@(triton_poi_fused_convolution_tanh_8)
        /*0008*/ 	.word	0x0000000e


	//----- nvinfo : EIATTR_MIN_STACK_SIZE
	.align		4
.L_2:
        /*000c*/ 	.byte	0x04, 0x12
        /*000e*/ 	.short	(.L_4 - .L_3)
	.align		4
.L_3:
        /*0010*/ 	.word	index@(triton_poi_fused_convolution_tanh_8)
        /*0014*/ 	.word	0x00000000


	//----- nvinfo : EIATTR_FRAME_SIZE
	.align		4
.L_4:
        /*0018*/ 	.byte	0x04, 0x11
        /*001a*/ 	.short	(.L_6 - .L_5)
	.align		4
.L_5:
        /*001c*/ 	.word	index@(triton_poi_fused_convolution_tanh_8)
        /*0020*/ 	.word	0x00000000


	//----- nvinfo : EIATTR_MIN_STACK_SIZE
	.align		4
.L_6:
        /*0024*/ 	.byte	0x04, 0x12
        /*0026*/ 	.short	(.L_8 - .L_7)
	.align		4
.L_7:
        /*0028*/ 	.word	index@(triton_poi_fused_convolution_tanh_8)
        /*002c*/ 	.word	0x00000000
.L_8:


//--------------------- .nv.info.triton_poi_fused_convolution_tanh_8 --------------------------
	.section	.nv.info.triton_poi_fused_convolution_tanh_8,"",@"SHT_CUDA_INFO"
	.sectionflags	@""
	.align	4


	//----- nvinfo : EIATTR_CUDA_API_VERSION
	.align		4
        /*0000*/ 	.byte	0x04, 0x37
        /*0002*/ 	.short	(.L_10 - .L_9)
.L_9:
        /*0004*/ 	.word	0x0000007c


	//----- nvinfo : EIATTR_KPARAM_INFO
	.align		4
.L_10:
        /*0008*/ 	.byte	0x04, 0x17
        /*000a*/ 	.short	(.L_12 - .L_11)
.L_11:
        /*000c*/ 	.word	0x00000000
        /*0010*/ 	.short	0x0002
        /*0012*/ 	.short	0x0010
        /*0014*/ 	.byte	0x00, 0xf0, 0x11, 0x00


	//----- nvinfo : EIATTR_KPARAM_INFO
	.align		4
.L_12:
        /*0018*/ 	.byte	0x04, 0x17
        /*001a*/ 	.short	(.L_14 - .L_13)
.L_13:
        /*001c*/ 	.word	0x00000000
        /*0020*/ 	.short	0x0001
        /*0022*/ 	.short	0x0008
        /*0024*/ 	.byte	0x00, 0xf4, 0x21, 0x00


	//----- nvinfo : EIATTR_KPARAM_INFO
	.align		4
.L_14:
        /*0028*/ 	.byte	0x04, 0x17
        /*002a*/ 	.short	(.L_16 - .L_15)
.L_15:
        /*002c*/ 	.word	0x00000000
        /*0030*/ 	.short	0x0000
        /*0032*/ 	.short	0x0000
        /*0034*/ 	.byte	0x00, 0xf4, 0x21, 0x00


	//----- nvinfo : EIATTR_SPARSE_MMA_MASK
	.align		4
.L_16:
        /*0038*/ 	.byte	0x03, 0x50
        /*003a*/ 	.short	0x0000


	//----- nvinfo : EIATTR_MAXREG_COUNT
	.align		4
        /*003c*/ 	.byte	0x03, 0x1b
        /*003e*/ 	.short	0x00ff


	//----- nvinfo : EIATTR_EXIT_INSTR_OFFSETS
	.align		4
        /*0040*/ 	.byte	0x04, 0x1c
        /*0042*/ 	.short	(.L_18 - .L_17)


	//   ....[0]....
.L_17:
        /*0044*/ 	.word	0x00000710


	//----- nvinfo : EIATTR_REQNTID
	.align		4
.L_18:
        /*0048*/ 	.byte	0x04, 0x10
        /*004a*/ 	.short	(.L_20 - .L_19)
.L_19:
        /*004c*/ 	.word	0x00000080
        /*0050*/ 	.word	0x00000001
        /*0054*/ 	.word	0x00000001


	//----- nvinfo : EIATTR_CRS_STACK_SIZE
	.align		4
.L_20:
        /*0058*/ 	.byte	0x04, 0x1e
        /*005a*/ 	.short	(.L_22 - .L_21)
.L_21:
        /*005c*/ 	.word	0x00000000


	//----- nvinfo : EIATTR_CBANK_PARAM_SIZE
	.align		4
.L_22:
        /*0060*/ 	.byte	0x03, 0x19
        /*0062*/ 	.short	0x0014


	//----- nvinfo : EIATTR_PARAM_CBANK
	.align		4
        /*0064*/ 	.byte	0x04, 0x0a
        /*0066*/ 	.short	(.L_24 - .L_23)
	.align		4
.L_23:
        /*0068*/ 	.word	index@(.nv.constant0.triton_poi_fused_convolution_tanh_8)
        /*006c*/ 	.short	0x0210
        /*006e*/ 	.short	0x0014


	//----- nvinfo : EIATTR_SW_WAR
	.align		4
.L_24:
        /*0070*/ 	.byte	0x04, 0x36
        /*0072*/ 	.short	(.L_26 - .L_25)
.L_25:
        /*0074*/ 	.word	0x00000008
.L_26:


//--------------------- .nv.callgraph             --------------------------
	.section	.nv.callgraph,"",@"SHT_CUDA_CALLGRAPH"
	.align	4
	.sectionentsize	8
	.align		4
        /*0000*/ 	.word	0x00000000
	.align		4
        /*0004*/ 	.word	0xffffffff
	.align		4
        /*0008*/ 	.word	0x00000000
	.align		4
        /*000c*/ 	.word	0xfffffffe
	.align		4
        /*0010*/ 	.word	0x00000000
	.align		4
        /*0014*/ 	.word	0xfffffffd
	.align		4
        /*0018*/ 	.word	0x00000000
	.align		4
        /*001c*/ 	.word	0xfffffffc


//--------------------- .nv.constant4             --------------------------
	.section	.nv.constant4,"a",@progbits
	.align	8
	.align		8
.nv.constant4:
        /*0000*/ 	.dword	_$_str


//--------------------- .text.triton_poi_fused_convolution_tanh_8 --------------------------
	.section	.text.triton_poi_fused_convolution_tanh_8,"ax",@progbits
	.align	128
        .global         triton_poi_fused_convolution_tanh_8
        .type           triton_poi_fused_convolution_tanh_8,@function
        .size           triton_poi_fused_convolution_tanh_8,(.L_x_13 - triton_poi_fused_convolution_tanh_8)
        .other          triton_poi_fused_convolution_tanh_8,@"STO_CUDA_ENTRY STV_DEFAULT"
triton_poi_fused_convolution_tanh_8:
.text.triton_poi_fused_convolution_tanh_8:
[----:B------:R-:W0:Y:S02]  /*0000*/  LDC R1, c[0x0][0x28] ;  /* 0x00000a00ff017b82 */ /* 0x000e240000000800 */
[----:B------:R-:W1:Y:S01]  /*0010*/  S2R R0, SR_TID.X ;  /* 0x0000000000007919 */ /* 0x000e620000002100 */
[----:B------:R-:W2:Y:S01]  /*0020*/  LDC.64 R8, c[0x0][0x218] ;  /* 0x00008600ff087b82 */ /* 0x000ea20000000a00 */
[----:B------:R-:W-:Y:S01]  /*0030*/  ULDC.64 UR4, c[0x0][0x208] ;  /* 0x0000820000047ab9 */ /* 0x000fe20000000a00 */
[----:B------:R-:W3:Y:S06]  /*0040*/  S2R R5, SR_CTAID.X ;  /* 0x0000000000057919 */ /* 0x000eec0000002500 */
[----:B------:R-:W4:Y:S01]  /*0050*/  LDC.64 R2, c[0x0][0x210] ;  /* 0x00008400ff027b82 */ /* 0x000f220000000a00 */
[----:B-1----:R-:W-:-:S02]  /*0060*/  SHF.L.U32 R0, R0, 0x2, RZ ;  /* 0x0000000200007819 */ /* 0x002fc400000006ff */
[----:B---3--:R-:W-:Y:S02]  /*0070*/  SHF.R.S32.HI R4, RZ, 0x16, R5 ;  /* 0x00000016ff047819 */ /* 0x008fe40000011405 */
[----:B------:R-:W-:Y:S02]  /*0080*/  LOP3.LUT R0, R0, 0x1fc, RZ, 0xc0, !PT ;  /* 0x000001fc00007812 */ /* 0x000fe400078ec0ff */
[----:B------:R-:W-:Y:S02]  /*0090*/  SGXT R4, R4, 0x1 ;  /* 0x000000010404781a */ /* 0x000fe40000000200 */
[----:B------:R-:W-:-:S04]  /*00a0*/  LEA R5, R5, R0, 0x9 ;  /* 0x0000000005057211 */ /* 0x000fc800078e48ff */
[----:B------:R-:W-:Y:S01]  /*00b0*/  LEA.HI R4, R4, R5, RZ, 0xc ;  /* 0x0000000504047211 */ /* 0x000fe200078f60ff */
[----:B----4-:R-:W-:-:S03]  /*00c0*/  IMAD.WIDE R2, R5, 0x4, R2 ;  /* 0x0000000405027825 */ /* 0x010fc600078e0202 */
[----:B------:R-:W-:-:S05]  /*00d0*/  SHF.R.S32.HI R4, RZ, 0xc, R4 ;  /* 0x0000000cff047819 */ /* 0x000fca0000011404 */
[----:B------:R-:W-:-:S05]  /*00e0*/  IMAD.HI R0, R4, 0x55555556, RZ ;  /* 0x5555555604007827 */ /* 0x000fca00078e02ff */
[----:B------:R-:W-:-:S05]  /*00f0*/  LEA.HI R7, R0, R0, RZ, 0x1 ;  /* 0x0000000000077211 */ /* 0x000fca00078f08ff */
[----:B------:R-:W-:-:S04]  /*0100*/  IMAD R7, R7, -0x3, R4 ;  /* 0xfffffffd07077824 */ /* 0x000fc800078e0204 */
[----:B--2---:R-:W-:Y:S02]  /*0110*/  IMAD.WIDE R8, R7, 0x4, R8 ;  /* 0x0000000407087825 */ /* 0x004fe400078e0208 */
[----:B------:R-:W2:Y:S04]  /*0120*/  LDG.E.128 R4, desc[UR4][R2.64] ;  /* 0x0000000402047981 */ /* 0x000ea8000c1e1d00 */
[----:B------:R-:W2:Y:S01]  /*0130*/  LDG.E.EL R8, desc[UR4][R8.64] ;  /* 0x0000000408087981 */ /* 0x000ea2000c2e1900 */
[----:B------:R-:W-:Y:S01]  /*0140*/  BSSY B0, `(.L_x_0) ;  /* 0x0000017000007945 */ /* 0x000fe20003800000 */
[--C-:B--2---:R-:W-:Y:S01]  /*0150*/  FADD R4, R4, R8.reuse ;  /* 0x0000000804047221 */ /* 0x104fe20000000000 */
[----:B------:R-:W-:-:S03]  /*0160*/  FADD R5, R5, R8 ;  /* 0x0000000805057221 */ /* 0x000fc60000000000 */
[----:B------:R-:W-:-:S05]  /*0170*/  FADD.FTZ R0, |R4|, -RZ ;  /* 0x800000ff04007221 */ /* 0x000fca0000010200 */
[----:B------:R-:W-:-:S13]  /*0180*/  FSETP.GE.AND P0, PT, R0, 0.60000002384185791016, PT ;  /* 0x3f19999a0000780b */ /* 0x000fda0003f06000 */
[----:B------:R-:W-:Y:S05]  /*0190*/  @!P0 BRA `(.L_x_1) ;  /* 0x0000000000288947 */ /* 0x000fea0003800000 */
[C---:B------:R-:W-:Y:S01]  /*01a0*/  FMUL R9, R0.reuse, 2.8853900432586669922 ;  /* 0x4038aa3b00097820 */ /* 0x040fe20000400000 */
[----:B------:R-:W-:Y:S01]  /*01b0*/  HFMA2.MMA R11, -RZ, RZ, 1.875, 0 ;  /* 0x3f800000ff0b7435 */ /* 0x000fe200000001ff */
[----:B------:R-:W-:-:S04]  /*01c0*/  FSETP.GE.AND P0, PT, R0, 9.010913848876953125, PT ;  /* 0x41102cb40000780b */ /* 0x000fc80003f06000 */
[----:B------:R-:W1:Y:S02]  /*01d0*/  MUFU.EX2 R9, R9 ;  /* 0x0000000900097308 */ /* 0x000e640000000800 */
[----:B-1----:R-:W-:-:S06]  /*01e0*/  FADD R10, R9, 1 ;  /* 0x3f800000090a7421 */ /* 0x002fcc0000000000 */
[----:B------:R-:W1:Y:S02]  /*01f0*/  MUFU.RCP R10, R10 ;  /* 0x0000000a000a7308 */ /* 0x000e640000001000 */
[----:B-1----:R-:W-:-:S05]  /*0200*/  FFMA.FTZ R11, R10, -2, R11 ;  /* 0xc00000000a0b7823 */ /* 0x002fca000001000b */
[----:B------:R-:W-:-:S04]  /*0210*/  FSEL R11, R11, 1, !P0 ;  /* 0x3f8000000b0b7808 */ /* 0x000fc80004000000 */
[----:B------:R-:W-:Y:S01]  /*0220*/  LOP3.LUT R4, R11, 0x80000000, R4, 0xf8, !PT ;  /* 0x800000000b047812 */ /* 0x000fe200078ef804 */
[----:B------:R-:W-:Y:S06]  /*0230*/  BRA `(.L_x_2) ;  /* 0x00000000001c7947 */ /* 0x000fec0003800000 */
.L_x_1:
[----:B------:R-:W-:Y:S01]  /*0240*/  MOV R0, 0x3c80f082 ;  /* 0x3c80f08200007802 */ /* 0x000fe20000000f00 */
[----:B------:R-:W-:-:S04]  /*0250*/  FMUL R9, R4, R4 ;  /* 0x0000000404097220 */ /* 0x000fc80000400000 */
[----:B------:R-:W-:-:S04]  /*0260*/  FFMA.FTZ R0, R9, R0, -0.052303962409496307373 ;  /* 0xbd563cae09007423 */ /* 0x000fc80000010000 */
[----:B------:R-:W-:-:S04]  /*0270*/  FFMA.FTZ R0, R9, R0, 0.1331529766321182251 ;  /* 0x3e08594109007423 */ /* 0x000fc80000010000 */
[----:B------:R-:W-:-:S04]  /*0280*/  FFMA.FTZ R0, R9, R0, -0.33332768082618713379 ;  /* 0xbeaaa9ed09007423 */ /* 0x000fc80000010000 */
[----:B------:R-:W-:-:S04]  /*0290*/  FFMA.FTZ R9, R9, R0, RZ ;  /* 0x0000000009097223 */ /* 0x000fc800000100ff */
[----:B------:R-:W-:-:S07]  /*02a0*/  FFMA.FTZ R4, R4, R9, R4 ;  /* 0x0000000904047223 */ /* 0x000fce0000010004 */
.L_x_2:
[----:B------:R-:W-:Y:S05]  /*02b0*/  BSYNC B0 ;  /* 0x0000000000007941 */ /* 0x000fea0003800000 */
.L_x_0:
[----:B------:R-:W-:Y:S01]  /*02c0*/  FADD.FTZ R11, |R5|, -RZ ;  /* 0x800000ff050b7221 */ /* 0x000fe20000010200 */
[----:B------:R-:W-:Y:S01]  /*02d0*/  BSSY B0, `(.L_x_3) ;  /* 0x0000015000007945 */ /* 0x000fe20003800000 */
[----:B------:R-:W-:-:S03]  /*02e0*/  FADD R6, R6, R8 ;  /* 0x0000000806067221 */ /* 0x000fc60000000000 */
        /* <DEDUP_REMOVED lines=12> */
.L_x_4:
[----:B------:R-:W-:Y:S01]  /*03b0*/  MOV R0, 0x3c80f082 ;  /* 0x3c80f08200007802 */ /* 0x000fe20000000f00 */
[----:B------:R-:W-:-:S04]  /*03c0*/  FMUL R9, R5, R5 ;  /* 0x0000000505097220 */ /* 0x000fc80000400000 */
[----:B------:R-:W-:-:S04]  /*03d0*/  FFMA.FTZ R0, R9, R0, -0.052303962409496307373 ;  /* 0xbd563cae09007423 */ /* 0x000fc80000010000 */
[----:B------:R-:W-:-:S04]  /*03e0*/  FFMA.FTZ R0, R9, R0, 0.1331529766321182251 ;  /* 0x3e08594109007423 */ /* 0x000fc80000010000 */
[----:B------:R-:W-:-:S04]  /*03f0*/  FFMA.FTZ R0, R9, R0, -0.33332768082618713379 ;  /* 0xbeaaa9ed09007423 */ /* 0x000fc80000010000 */
[----:B------:R-:W-:-:S04]  /*0400*/  FFMA.FTZ R0, R9, R0, RZ ;  /* 0x0000000009007223 */ /* 0x000fc800000100ff */
[----:B------:R-:W-:-:S07]  /*0410*/  FFMA.FTZ R5, R5, R0, R5 ;  /* 0x0000000005057223 */ /* 0x000fce0000010005 */
.L_x_5:
[----:B------:R-:W-:Y:S05]  /*0420*/  BSYNC B0 ;  /* 0x0000000000007941 */ /* 0x000fea0003800000 */
.L_x_3:
        /* <DEDUP_REMOVED lines=15> */
.L_x_7:
[----:B------:R-:W-:Y:S01]  /*0520*/  MOV R0, 0x3c80f082 ;  /* 0x3c80f08200007802 */ /* 0x000fe20000000f00 */
[----:B------:R-:W-:-:S04]  /*0530*/  FMUL R9, R6, R6 ;  /* 0x0000000606097220 */ /* 0x000fc80000400000 */
[----:B------:R-:W-:-:S04]  /*0540*/  FFMA.FTZ R0, R9, R0, -0.052303962409496307373 ;  /* 0xbd563cae09007423 */ /* 0x000fc80000010000 */
[----:B------:R-:W-:-:S04]  /*0550*/  FFMA.FTZ R0, R9, R0, 0.1331529766321182251 ;  /* 0x3e08594109007423 */ /* 0x000fc80000010000 */
[----:B------:R-:W-:-:S04]  /*0560*/  FFMA.FTZ R0, R9, R0, -0.33332768082618713379 ;  /* 0xbeaaa9ed09007423 */ /* 0x000fc80000010000 */
[----:B------:R-:W-:-:S04]  /*0570*/  FFMA.FTZ R9, R9, R0, RZ ;  /* 0x0000000009097223 */ /* 0x000fc800000100ff */
[----:B------:R-:W-:-:S07]  /*0580*/  FFMA.FTZ R6, R6, R9, R6 ;  /* 0x0000000906067223 */ /* 0x000fce0000010006 */
.L_x_8:
[----:B------:R-:W-:Y:S05]  /*0590*/  BSYNC B0 ;  /* 0x0000000000007941 */ /* 0x000fea0003800000 */
.L_x_6:
[----:B------:R-:W-:Y:S01]  /*05a0*/  FADD.FTZ R10, |R7|, -RZ ;  /* 0x800000ff070a7221 */ /* 0x000fe20000010200 */
[----:B------:R-:W-:Y:S04]  /*05b0*/  BSSY B0, `(.L_x_9) ;  /* 0x0000014000007945 */ /* 0x000fe80003800000 */
        /* <DEDUP_REMOVED lines=12> */
.L_x_10:
[----:B------:R-:W-:Y:S01]  /*0680*/  MOV R0, 0x3c80f082 ;  /* 0x3c80f08200007802 */ /* 0x000fe20000000f00 */
[----:B------:R-:W-:-:S04]  /*0690*/  FMUL R9, R7, R7 ;  /* 0x0000000707097220 */ /* 0x000fc80000400000 */
[----:B------:R-:W-:-:S04]  /*06a0*/  FFMA.FTZ R0, R9, R0, -0.052303962409496307373 ;  /* 0xbd563cae09007423 */ /* 0x000fc80000010000 */
[----:B------:R-:W-:-:S04]  /*06b0*/  FFMA.FTZ R0, R9, R0, 0.1331529766321182251 ;  /* 0x3e08594109007423 */ /* 0x000fc80000010000 */
[----:B------:R-:W-:-:S04]  /*06c0*/  FFMA.FTZ R0, R9, R0, -0.33332768082618713379 ;  /* 0xbeaaa9ed09007423 */ /* 0x000fc80000010000 */
[----:B------:R-:W-:-:S04]  /*06d0*/  FFMA.FTZ R0, R9, R0, RZ ;  /* 0x0000000009007223 */ /* 0x000fc800000100ff */
[----:B------:R-:W-:-:S07]  /*06e0*/  FFMA.FTZ R7, R7, R0, R7 ;  /* 0x0000000007077223 */ /* 0x000fce0000010007 */
.L_x_11:
[----:B------:R-:W-:Y:S05]  /*06f0*/  BSYNC B0 ;  /* 0x0000000000007941 */ /* 0x000fea0003800000 */
.L_x_9:
[----:B------:R-:W-:Y:S01]  /*0700*/  STG.E.128 desc[UR4][R2.64], R4 ;  /* 0x0000000402007986 */ /* 0x000fe2000c101d04 */
[----:B------:R-:W-:Y:S05]  /*0710*/  EXIT ;  /* 0x000000000000794d */ /* 0x000fea0003800000 */
.L_x_12:
[----:B------:R-:W-:-:S00]  /*0720*/  BRA `(.L_x_12) ;  /* 0xfffffffc00fc7947 */ /* 0x000fc0000383ffff */
[----:B------:R-:W-:-:S00]  /*0730*/  NOP ;  /* 0x0000000000007918 */ /* 0x000fc00000000000 */
        /* <DEDUP_REMOVED lines=12> */
.L_x_13:


//--------------------- .nv.global.init           --------------------------
	.section	.nv.global.init,"aw",@progbits
.nv.global.init:
	.type		_$_str,@object
	.size		_$_str,(.L_0 - _$_str)
_$_str:
        /*0000*/ 	.byte	0x5f, 0x5f, 0x43, 0x55, 0x44, 0x41, 0x5f, 0x46, 0x54, 0x5a, 0x00
.L_0:


//--------------------- .nv.constant0.triton_poi_fused_convolution_tanh_8 --------------------------
	.section	.nv.constant0.triton_poi_fused_convolution_tanh_8,"a",@progbits
	.sectionflags	@""
	.align	4
.nv.constant0.triton_poi_fused_convolution_tanh_8:
	.zero		548
